//
// Generated by NVIDIA NVVM Compiler
//
// Compiler Build ID: CL-36424714
// Cuda compilation tools, release 13.0, V13.0.88
// Based on NVVM 20.0.0
//

.version 9.0
.target sm_100
.address_size 64

	// .globl	conv_2d

.visible .entry conv_2d(
	.param .u64 .ptr .align 1 conv_2d_param_0,
	.param .u64 .ptr .align 1 conv_2d_param_1,
	.param .u64 .ptr .align 1 conv_2d_param_2,
	.param .u64 .ptr .align 1 conv_2d_param_3,
	.param .u64 .ptr .align 1 conv_2d_param_4
)
{


	ret;

}
	// .globl	_Z17weights_gradientsPiPfS0_S0_
.visible .entry _Z17weights_gradientsPiPfS0_S0_(
	.param .u64 .ptr .align 1 _Z17weights_gradientsPiPfS0_S0__param_0,
	.param .u64 .ptr .align 1 _Z17weights_gradientsPiPfS0_S0__param_1,
	.param .u64 .ptr .align 1 _Z17weights_gradientsPiPfS0_S0__param_2,
	.param .u64 .ptr .align 1 _Z17weights_gradientsPiPfS0_S0__param_3
)
{


	ret;

}
	// .globl	_Z16inputs_gradientsPiPfS0_S0_
.visible .entry _Z16inputs_gradientsPiPfS0_S0_(
	.param .u64 .ptr .align 1 _Z16inputs_gradientsPiPfS0_S0__param_0,
	.param .u64 .ptr .align 1 _Z16inputs_gradientsPiPfS0_S0__param_1,
	.param .u64 .ptr .align 1 _Z16inputs_gradientsPiPfS0_S0__param_2,
	.param .u64 .ptr .align 1 _Z16inputs_gradientsPiPfS0_S0__param_3
)
{


	ret;

}


// ===== COMPILED SASS (sm_100) =====

	.target	sm_100

	.elftype	@"ET_EXEC"


//--------------------- .note.nv.tkinfo           --------------------------
	.section	.note.nv.tkinfo,"",@"SHT_NOTE"
	.sectionflags	@"SHF_NOTE_NV_TKINFO"
	.tkinfo
        /*0018*/ 	.word	0x00000002
        /*0030*/ 	.string	""
        /*0030*/ 	.string	"ptxas"
        /*0030*/ 	.string	"Cuda compilation tools, release 13.0, V13.0.88"
        /*0030*/ 	.string	"Build cuda_13.0.r13.0/compiler.36424714_0"
        /*0030*/ 	.string	"-arch sm_100 -m 64 "



//--------------------- .note.nv.cuinfo           --------------------------
	.section	.note.nv.cuinfo,"",@"SHT_NOTE"
	.sectionflags	@"SHF_NOTE_NV_CUINFO"
        /*0018*/ 	.short	0x0002
        /*001a*/ 	.short	0x0064
        /*001c*/ 	.short	0x0082
	.zero		2


//--------------------- .nv.info                  --------------------------
	.section	.nv.info,"",@"SHT_CUDA_INFO"
	.align	4


	//----- nvinfo : EIATTR_REGCOUNT
	.align		4
        /*0000*/ 	.byte	0x04, 0x2f
        /*0002*/ 	.short	(.L_1 - .L_0)
	.align		4
.L_0:
        /*0004*/ 	.word	index@(conv_2d)
        /*0008*/ 	.word	0x00000004


	//----- nvinfo : EIATTR_FRAME_SIZE
	.align		4
.L_1:
        /*000c*/ 	.byte	0x04, 0x11
        /*000e*/ 	.short	(.L_3 - .L_2)
	.align		4
.L_2:
        /*0010*/ 	.word	index@(conv_2d)
        /*0014*/ 	.word	0x00000000


	//----- nvinfo : EIATTR_REGCOUNT
	.align		4
.L_3:
        /*0018*/ 	.byte	0x04, 0x2f
        /*001a*/ 	.short	(.L_5 - .L_4)
	.align		4
.L_4:
        /*001c*/ 	.word	index@(_Z17weights_gradientsPiPfS0_S0_)
        /*0020*/ 	.word	0x00000004


	//----- nvinfo : EIATTR_FRAME_SIZE
	.align		4
.L_5:
        /*0024*/ 	.byte	0x04, 0x11
        /*0026*/ 	.short	(.L_7 - .L_6)
	.align		4
.L_6:
        /*0028*/ 	.word	index@(_Z17weights_gradientsPiPfS0_S0_)
        /*002c*/ 	.word	0x00000000


	//----- nvinfo : EIATTR_REGCOUNT
	.align		4
.L_7:
        /*0030*/ 	.byte	0x04, 0x2f
        /*0032*/ 	.short	(.L_9 - .L_8)
	.align		4
.L_8:
        /*0034*/ 	.word	index@(_Z16inputs_gradientsPiPfS0_S0_)
        /*0038*/ 	.word	0x00000004


	//----- nvinfo : EIATTR_FRAME_SIZE
	.align		4
.L_9:
        /*003c*/ 	.byte	0x04, 0x11
        /*003e*/ 	.short	(.L_11 - .L_10)
	.align		4
.L_10:
        /*0040*/ 	.word	index@(_Z16inputs_gradientsPiPfS0_S0_)
        /*0044*/ 	.word	0x00000000


	//----- nvinfo : EIATTR_MIN_STACK_SIZE
	.align		4
.L_11:
        /*0048*/ 	.byte	0x04, 0x12
        /*004a*/ 	.short	(.L_13 - .L_12)
	.align		4
.L_12:
        /*004c*/ 	.word	index@(_Z16inputs_gradientsPiPfS0_S0_)
        /*0050*/ 	.word	0x00000000


	//----- nvinfo : EIATTR_MIN_STACK_SIZE
	.align		4
.L_13:
        /*0054*/ 	.byte	0x04, 0x12
        /*0056*/ 	.short	(.L_15 - .L_14)
	.align		4
.L_14:
        /*0058*/ 	.word	index@(_Z17weights_gradientsPiPfS0_S0_)
        /*005c*/ 	.word	0x00000000


	//----- nvinfo : EIATTR_MIN_STACK_SIZE
	.align		4
.L_15:
        /*0060*/ 	.byte	0x04, 0x12
        /*0062*/ 	.short	(.L_17 - .L_16)
	.align		4
.L_16:
        /*0064*/ 	.word	index@(conv_2d)
        /*0068*/ 	.word	0x00000000
.L_17:


//--------------------- .nv.compat                --------------------------
	.section	.nv.compat,"",@"SHT_CUDA_COMPAT_INFO"
	.align	4
        /*0000*/ 	.byte	0x02, 0x09, 0x00, 0x00, 0x02, 0x02, 0x01, 0x00, 0x02, 0x05, 0x05, 0x00, 0x03, 0x07, 0x01, 0x01
        /*0010*/ 	.byte	0x02, 0x03, 0x00, 0x00, 0x02, 0x06, 0x01, 0x00, 0x04, 0x0b, 0x08, 0x00, 0x09, 0x00, 0x00, 0x00
        /*0020*/ 	.byte	0x00, 0x00, 0x00, 0x00


//--------------------- .nv.info._Z16inputs_gradientsPiPfS0_S0_ --------------------------
	.section	.nv.info._Z16inputs_gradientsPiPfS0_S0_,"",@"SHT_CUDA_INFO"
	.sectionflags	@""
	.align	4


	//----- nvinfo : EIATTR_CUDA_API_VERSION
	.align		4
        /*0000*/ 	.byte	0x04, 0x37
        /*0002*/ 	.short	(.L_19 - .L_18)
.L_18:
        /*0004*/ 	.word	0x00000082


	//----- nvinfo : EIATTR_KPARAM_INFO
	.align		4
.L_19:
        /*0008*/ 	.byte	0x04, 0x17
        /*000a*/ 	.short	(.L_21 - .L_20)
.L_20:
        /*000c*/ 	.word	0x00000000
        /*0010*/ 	.short	0x0003
        /*0012*/ 	.short	0x0018
        /*0014*/ 	.byte	0x00, 0xf5, 0x21, 0x00


	//----- nvinfo : EIATTR_KPARAM_INFO
	.align		4
.L_21:
        /*0018*/ 	.byte	0x04, 0x17
        /*001a*/ 	.short	(.L_23 - .L_22)
.L_22:
        /*001c*/ 	.word	0x00000000
        /*0020*/ 	.short	0x0002
        /*0022*/ 	.short	0x0010
        /*0024*/ 	.byte	0x00, 0xf5, 0x21, 0x00


	//----- nvinfo : EIATTR_KPARAM_INFO
	.align		4
.L_23:
        /*0028*/ 	.byte	0x04, 0x17
        /*002a*/ 	.short	(.L_25 - .L_24)
.L_24:
        /*002c*/ 	.word	0x00000000
        /*0030*/ 	.short	0x0001
        /*0032*/ 	.short	0x0008
        /*0034*/ 	.byte	0x00, 0xf5, 0x21, 0x00


	//----- nvinfo : EIATTR_KPARAM_INFO
	.align		4
.L_25:
        /*0038*/ 	.byte	0x04, 0x17
        /*003a*/ 	.short	(.L_27 - .L_26)
.L_26:
        /*003c*/ 	.word	0x00000000
        /*0040*/ 	.short	0x0000
        /*0042*/ 	.short	0x0000
        /*0044*/ 	.byte	0x00, 0xf5, 0x21, 0x00


	//----- nvinfo : EIATTR_SPARSE_MMA_MASK
	.align		4
.L_27:
        /*0048*/ 	.byte	0x03, 0x50
        /*004a*/ 	.short	0x0000


	//----- nvinfo : EIATTR_MAXREG_COUNT
	.align		4
        /*004c*/ 	.byte	0x03, 0x1b
        /*004e*/ 	.short	0x00ff


	//----- nvinfo : EIATTR_MERCURY_ISA_VERSION
	.align		4
        /*0050*/ 	.byte	0x03, 0x5f
        /*0052*/ 	.short	0x0101


	//----- nvinfo : EIATTR_VRC_CTA_INIT_COUNT
	.align		4
        /*0054*/ 	.byte	0x02, 0x4a
	.zero		1
	.zero		1


	//----- nvinfo : EIATTR_EXIT_INSTR_OFFSETS
	.align		4
        /*0058*/ 	.byte	0x04, 0x1c
        /*005a*/ 	.short	(.L_29 - .L_28)


	//   ....[0]....
.L_28:
        /*005c*/ 	.word	0x00000010


	//----- nvinfo : EIATTR_CBANK_PARAM_SIZE
	.align		4
.L_29:
        /*0060*/ 	.byte	0x03, 0x19
        /*0062*/ 	.short	0x0020


	//----- nvinfo : EIATTR_PARAM_CBANK
	.align		4
        /*0064*/ 	.byte	0x04, 0x0a
        /*0066*/ 	.short	(.L_31 - .L_30)
	.align		4
.L_30:
        /*0068*/ 	.word	index@(.nv.constant0._Z16inputs_gradientsPiPfS0_S0_)
        /*006c*/ 	.short	0x0380
        /*006e*/ 	.short	0x0020


	//----- nvinfo : EIATTR_SW_WAR
	.align		4
.L_31:
        /*0070*/ 	.byte	0x04, 0x36
        /*0072*/ 	.short	(.L_33 - .L_32)
.L_32:
        /*0074*/ 	.word	0x00000008
.L_33:


//--------------------- .nv.info._Z17weights_gradientsPiPfS0_S0_ --------------------------
	.section	.nv.info._Z17weights_gradientsPiPfS0_S0_,"",@"SHT_CUDA_INFO"
	.sectionflags	@""
	.align	4


	//----- nvinfo : EIATTR_CUDA_API_VERSION
	.align		4
        /*0000*/ 	.byte	0x04, 0x37
        /*0002*/ 	.short	(.L_35 - .L_34)
.L_34:
        /*0004*/ 	.word	0x00000082


	//----- nvinfo : EIATTR_KPARAM_INFO
	.align		4
.L_35:
        /*0008*/ 	.byte	0x04, 0x17
        /*000a*/ 	.short	(.L_37 - .L_36)
.L_36:
        /*000c*/ 	.word	0x00000000
        /*0010*/ 	.short	0x0003
        /*0012*/ 	.short	0x0018
        /*0014*/ 	.byte	0x00, 0xf5, 0x21, 0x00


	//----- nvinfo : EIATTR_KPARAM_INFO
	.align		4
.L_37:
        /*0018*/ 	.byte	0x04, 0x17
        /*001a*/ 	.short	(.L_39 - .L_38)
.L_38:
        /*001c*/ 	.word	0x00000000
        /*0020*/ 	.short	0x0002
        /*0022*/ 	.short	0x0010
        /*0024*/ 	.byte	0x00, 0xf5, 0x21, 0x00


	//----- nvinfo : EIATTR_KPARAM_INFO
	.align		4
.L_39:
        /*0028*/ 	.byte	0x04, 0x17
        /*002a*/ 	.short	(.L_41 - .L_40)
.L_40:
        /*002c*/ 	.word	0x00000000
        /*0030*/ 	.short	0x0001
        /*0032*/ 	.short	0x0008
        /*0034*/ 	.byte	0x00, 0xf5, 0x21, 0x00


	//----- nvinfo : EIATTR_KPARAM_INFO
	.align		4
.L_41:
        /*0038*/ 	.byte	0x04, 0x17
        /*003a*/ 	.short	(.L_43 - .L_42)
.L_42:
        /*003c*/ 	.word	0x00000000
        /*0040*/ 	.short	0x0000
        /*0042*/ 	.short	0x0000
        /*0044*/ 	.byte	0x00, 0xf5, 0x21, 0x00


	//----- nvinfo : EIATTR_SPARSE_MMA_MASK
	.align		4
.L_43:
        /*0048*/ 	.byte	0x03, 0x50
        /*004a*/ 	.short	0x0000


	//----- nvinfo : EIATTR_MAXREG_COUNT
	.align		4
        /*004c*/ 	.byte	0x03, 0x1b
        /*004e*/ 	.short	0x00ff


	//----- nvinfo : EIATTR_MERCURY_ISA_VERSION
	.align		4
        /*0050*/ 	.byte	0x03, 0x5f
        /*0052*/ 	.short	0x0101


	//----- nvinfo : EIATTR_VRC_CTA_INIT_COUNT
	.align		4
        /*0054*/ 	.byte	0x02, 0x4a
	.zero		1
	.zero		1


	//----- nvinfo : EIATTR_EXIT_INSTR_OFFSETS
	.align		4
        /*0058*/ 	.byte	0x04, 0x1c
        /*005a*/ 	.short	(.L_45 - .L_44)


	//   ....[0]....
.L_44:
        /*005c*/ 	.word	0x00000010


	//----- nvinfo : EIATTR_CBANK_PARAM_SIZE
	.align		4
.L_45:
        /*0060*/ 	.byte	0x03, 0x19
        /*0062*/ 	.short	0x0020


	//----- nvinfo : EIATTR_PARAM_CBANK
	.align		4
        /*0064*/ 	.byte	0x04, 0x0a
        /*0066*/ 	.short	(.L_47 - .L_46)
	.align		4
.L_46:
        /*0068*/ 	.word	index@(.nv.constant0._Z17weights_gradientsPiPfS0_S0_)
        /*006c*/ 	.short	0x0380
        /*006e*/ 	.short	0x0020


	//----- nvinfo : EIATTR_SW_WAR
	.align		4
.L_47:
        /*0070*/ 	.byte	0x04, 0x36
        /*0072*/ 	.short	(.L_49 - .L_48)
.L_48:
        /*0074*/ 	.word	0x00000008
.L_49:


//--------------------- .nv.info.conv_2d          --------------------------
	.section	.nv.info.conv_2d,"",@"SHT_CUDA_INFO"
	.sectionflags	@""
	.align	4


	//----- nvinfo : EIATTR_CUDA_API_VERSION
	.align		4
        /*0000*/ 	.byte	0x04, 0x37
        /*0002*/ 	.short	(.L_51 - .L_50)
.L_50:
        /*0004*/ 	.word	0x00000082


	//----- nvinfo : EIATTR_KPARAM_INFO
	.align		4
.L_51:
        /*0008*/ 	.byte	0x04, 0x17
        /*000a*/ 	.short	(.L_53 - .L_52)
.L_52:
        /*000c*/ 	.word	0x00000000
        /*0010*/ 	.short	0x0004
        /*0012*/ 	.short	0x0020
        /*0014*/ 	.byte	0x00, 0xf5, 0x21, 0x00


	//----- nvinfo : EIATTR_KPARAM_INFO
	.align		4
.L_53:
        /*0018*/ 	.byte	0x04, 0x17
        /*001a*/ 	.short	(.L_55 - .L_54)
.L_54:
        /*001c*/ 	.word	0x00000000
        /*0020*/ 	.short	0x0003
        /*0022*/ 	.short	0x0018
        /*0024*/ 	.byte	0x00, 0xf5, 0x21, 0x00


	//----- nvinfo : EIATTR_KPARAM_INFO
	.align		4
.L_55:
        /*0028*/ 	.byte	0x04, 0x17
        /*002a*/ 	.short	(.L_57 - .L_56)
.L_56:
        /*002c*/ 	.word	0x00000000
        /*0030*/ 	.short	0x0002
        /*0032*/ 	.short	0x0010
        /*0034*/ 	.byte	0x00, 0xf5, 0x21, 0x00


	//----- nvinfo : EIATTR_KPARAM_INFO
	.align		4
.L_57:
        /*0038*/ 	.byte	0x04, 0x17
        /*003a*/ 	.short	(.L_59 - .L_58)
.L_58:
        /*003c*/ 	.word	0x00000000
        /*0040*/ 	.short	0x0001
        /*0042*/ 	.short	0x0008
        /*0044*/ 	.byte	0x00, 0xf5, 0x21, 0x00


	//----- nvinfo : EIATTR_KPARAM_INFO
	.align		4
.L_59:
        /*0048*/ 	.byte	0x04, 0x17
        /*004a*/ 	.short	(.L_61 - .L_60)
.L_60:
        /*004c*/ 	.word	0x00000000
        /*0050*/ 	.short	0x0000
        /*0052*/ 	.short	0x0000
        /*0054*/ 	.byte	0x00, 0xf5, 0x21, 0x00


	//----- nvinfo : EIATTR_SPARSE_MMA_MASK
	.align		4
.L_61:
        /*0058*/ 	.byte	0x03, 0x50
        /*005a*/ 	.short	0x0000


	//----- nvinfo : EIATTR_MAXREG_COUNT
	.align		4
        /*005c*/ 	.byte	0x03, 0x1b
        /*005e*/ 	.short	0x00ff


	//----- nvinfo : EIATTR_MERCURY_ISA_VERSION
	.align		4
        /*0060*/ 	.byte	0x03, 0x5f
        /*0062*/ 	.short	0x0101


	//----- nvinfo : EIATTR_VRC_CTA_INIT_COUNT
	.align		4
        /*0064*/ 	.byte	0x02, 0x4a
	.zero		1
	.zero		1


	//----- nvinfo : EIATTR_EXIT_INSTR_OFFSETS
	.align		4
        /*0068*/ 	.byte	0x04, 0x1c
        /*006a*/ 	.short	(.L_63 - .L_62)


	//   ....[0]....
.L_62:
        /*006c*/ 	.word	0x00000010


	//----- nvinfo : EIATTR_CBANK_PARAM_SIZE
	.align		4
.L_63:
        /*0070*/ 	.byte	0x03, 0x19
        /*0072*/ 	.short	0x0028


	//----- nvinfo : EIATTR_PARAM_CBANK
	.align		4
        /*0074*/ 	.byte	0x04, 0x0a
        /*0076*/ 	.short	(.L_65 - .L_64)
	.align		4
.L_64:
        /*0078*/ 	.word	index@(.nv.constant0.conv_2d)
        /*007c*/ 	.short	0x0380
        /*007e*/ 	.short	0x0028


	//----- nvinfo : EIATTR_SW_WAR
	.align		4
.L_65:
        /*0080*/ 	.byte	0x04, 0x36
        /*0082*/ 	.short	(.L_67 - .L_66)
.L_66:
        /*0084*/ 	.word	0x00000008
.L_67:


//--------------------- .nv.callgraph             --------------------------
	.section	.nv.callgraph,"",@"SHT_CUDA_CALLGRAPH"
	.align	4
	.sectionentsize	8
	.align		4
        /*0000*/ 	.word	0x00000000
	.align		4
        /*0004*/ 	.word	0xffffffff
	.align		4
        /*0008*/ 	.word	0x00000000
	.align		4
        /*000c*/ 	.word	0xfffffffe
	.align		4
        /*0010*/ 	.word	0x00000000
	.align		4
        /*0014*/ 	.word	0xfffffffd
	.align		4
        /*0018*/ 	.word	0x00000000
	.align		4
        /*001c*/ 	.word	0xfffffffc


//--------------------- .text._Z16inputs_gradientsPiPfS0_S0_ --------------------------
	.section	.text._Z16inputs_gradientsPiPfS0_S0_,"ax",@progbits
	.align	128
        .global         _Z16inputs_gradientsPiPfS0_S0_
        .type           _Z16inputs_gradientsPiPfS0_S0_,@function
        .size           _Z16inputs_gradientsPiPfS0_S0_,(.L_x_3 - _Z16inputs_gradientsPiPfS0_S0_)
        .other          _Z16inputs_gradientsPiPfS0_S0_,@"STO_CUDA_ENTRY STV_DEFAULT"
_Z16inputs_gradientsPiPfS0_S0_:
.text._Z16inputs_gradientsPiPfS0_S0_:
[----:B------:R-:W-:Y:S01]  /*0000*/  LDC R1, c[0x0][0x37c] ;  /* 0x0000df00ff017b82 */ /* 0x000fe20000000800 */
[----:B------:R-:W-:Y:S05]  /*0010*/  EXIT ;  /* 0x000000000000794d */ /* 0x000fea0003800000 */
.L_x_0:
[----:B------:R-:W-:-:S00]  /*0020*/  BRA `(.L_x_0) ;  /* 0xfffffffc00fc7947 */ /* 0x000fc0000383ffff */
[----:B------:R-:W-:-:S00]  /*0030*/  NOP ;  /* 0x0000000000007918 */ /* 0x000fc00000000000 */
        /* <DEDUP_REMOVED lines=12> */
.L_x_3:


//--------------------- .text._Z17weights_gradientsPiPfS0_S0_ --------------------------
	.section	.text._Z17weights_gradientsPiPfS0_S0_,"ax",@progbits
	.align	128
        .global         _Z17weights_gradientsPiPfS0_S0_
        .type           _Z17weights_gradientsPiPfS0_S0_,@function
        .size           _Z17weights_gradientsPiPfS0_S0_,(.L_x_4 - _Z17weights_gradientsPiPfS0_S0_)
        .other          _Z17weights_gradientsPiPfS0_S0_,@"STO_CUDA_ENTRY STV_DEFAULT"
_Z17weights_gradientsPiPfS0_S0_:
.text._Z17weights_gradientsPiPfS0_S0_:
[----:B------:R-:W-:Y:S01]  /*0000*/  LDC R1, c[0x0][0x37c] ;  /* 0x0000df00ff017b82 */ /* 0x000fe20000000800 */
[----:B------:R-:W-:Y:S05]  /*0010*/  EXIT ;  /* 0x000000000000794d */ /* 0x000fea0003800000 */
.L_x_1:
        /* <DEDUP_REMOVED lines=14> */
.L_x_4:


//--------------------- .text.conv_2d             --------------------------
	.section	.text.conv_2d,"ax",@progbits
	.align	128
        .global         conv_2d
        .type           conv_2d,@function
        .size           conv_2d,(.L_x_5 - conv_2d)
        .other          conv_2d,@"STO_CUDA_ENTRY STV_DEFAULT"
conv_2d:
.text.conv_2d:
[----:B------:R-:W-:Y:S01]  /*0000*/  LDC R1, c[0x0][0x37c] ;  /* 0x0000df00ff017b82 */ /* 0x000fe20000000800 */
[----:B------:R-:W-:Y:S05]  /*0010*/  EXIT ;  /* 0x000000000000794d */ /* 0x000fea0003800000 */
.L_x_2:
        /* <DEDUP_REMOVED lines=14> */
.L_x_5:


//--------------------- .nv.shared.reserved.0     --------------------------
	.section	.nv.shared.reserved.0,"aw",@nobits
	.weak		__nv_reservedSMEM_offset_0_alias
	.size		__nv_reservedSMEM_offset_0_alias, 0, 64
	.other		__nv_reservedSMEM_offset_0_alias,@"STO_CUDA_RESERVED_SHARED STV_DEFAULT"
__nv_reservedSMEM_offset_0_alias:
	.zero		0
	.zero		64


//--------------------- .nv.constant0._Z16inputs_gradientsPiPfS0_S0_ --------------------------
	.section	.nv.constant0._Z16inputs_gradientsPiPfS0_S0_,"a",@progbits
	.sectionflags	@""
	.align	4
.nv.constant0._Z16inputs_gradientsPiPfS0_S0_:
	.zero		928


//--------------------- .nv.constant0._Z17weights_gradientsPiPfS0_S0_ --------------------------
	.section	.nv.constant0._Z17weights_gradientsPiPfS0_S0_,"a",@progbits
	.sectionflags	@""
	.align	4
.nv.constant0._Z17weights_gradientsPiPfS0_S0_:
	.zero		928


//--------------------- .nv.constant0.conv_2d     --------------------------
	.section	.nv.constant0.conv_2d,"a",@progbits
	.sectionflags	@""
	.align	4
.nv.constant0.conv_2d:
	.zero		936


//--------------------- SYMBOLS --------------------------

	.type		.nv.reservedSmem.offset0,@object
	.size		.nv.reservedSmem.offset0,0x4
